//
// Generated by NVIDIA NVVM Compiler
//
// Compiler Build ID: CL-36424714
// Cuda compilation tools, release 13.0, V13.0.88
// Based on NVVM 20.0.0
//

.version 9.0
.target sm_100
.address_size 64

	// .globl	add
.extern .func  (.param .b32 func_retval0) vprintf
(
	.param .b64 vprintf_param_0,
	.param .b64 vprintf_param_1
)
;
.global .align 1 .b8 $str[34] = {67, 85, 68, 65, 32, 75, 69, 82, 78, 69, 76, 32, 65, 68, 68, 32, 37, 108, 100, 32, 43, 32, 37, 108, 100, 32, 61, 32, 37, 108, 100, 32, 10};
.global .align 1 .b8 $str$1[34] = {67, 85, 68, 65, 32, 75, 69, 82, 78, 69, 76, 32, 77, 85, 76, 32, 37, 108, 100, 32, 42, 32, 37, 108, 100, 32, 61, 32, 37, 108, 100, 32, 10};
.global .align 1 .b8 $str$2[37] = {67, 85, 68, 65, 32, 75, 69, 82, 78, 69, 76, 32, 115, 113, 117, 97, 114, 101, 32, 37, 108, 100, 32, 42, 32, 37, 108, 100, 32, 61, 32, 37, 108, 100, 32, 10};

.visible .entry add(
	.param .u32 add_param_0,
	.param .u64 .ptr .align 1 add_param_1,
	.param .u64 .ptr .align 1 add_param_2,
	.param .u64 .ptr .align 1 add_param_3
)
{
	.local .align 8 .b8 	__local_depot0[24];
	.reg .b64 	%SP;
	.reg .b64 	%SPL;
	.reg .pred 	%p<2>;
	.reg .b32 	%r<8>;
	.reg .b64 	%rd<20>;

	mov.u64 	%SPL, __local_depot0;
	cvta.local.u64 	%SP, %SPL;
	ld.param.u32 	%r2, [add_param_0];
	ld.param.u64 	%rd1, [add_param_1];
	ld.param.u64 	%rd2, [add_param_2];
	ld.param.u64 	%rd3, [add_param_3];
	mov.u32 	%r3, %ctaid.x;
	mov.u32 	%r4, %ntid.x;
	mov.u32 	%r5, %tid.x;
	mad.lo.s32 	%r1, %r3, %r4, %r5;
	setp.ge.s32 	%p1, %r1, %r2;
	@%p1 bra 	$L__BB0_2;
	add.u64 	%rd4, %SP, 0;
	add.u64 	%rd5, %SPL, 0;
	cvta.to.global.u64 	%rd6, %rd1;
	cvta.to.global.u64 	%rd7, %rd2;
	cvta.to.global.u64 	%rd8, %rd3;
	mul.wide.s32 	%rd9, %r1, 8;
	add.s64 	%rd10, %rd6, %rd9;
	ld.global.u64 	%rd11, [%rd10];
	add.s64 	%rd12, %rd7, %rd9;
	ld.global.u64 	%rd13, [%rd12];
	add.s64 	%rd14, %rd13, %rd11;
	add.s64 	%rd15, %rd8, %rd9;
	st.global.u64 	[%rd15], %rd14;
	ld.global.u64 	%rd16, [%rd10];
	ld.global.u64 	%rd17, [%rd12];
	st.local.u64 	[%rd5], %rd16;
	st.local.u64 	[%rd5+8], %rd17;
	st.local.u64 	[%rd5+16], %rd14;
	mov.u64 	%rd18, $str;
	cvta.global.u64 	%rd19, %rd18;
	{ // callseq 0, 0
	.param .b64 param0;
	st.param.b64 	[param0], %rd19;
	.param .b64 param1;
	st.param.b64 	[param1], %rd4;
	.param .b32 retval0;
	call.uni (retval0), 
	vprintf, 
	(
	param0, 
	param1
	);
	ld.param.b32 	%r6, [retval0];
	} // callseq 0
$L__BB0_2:
	ret;

}
	// .globl	mul
.visible .entry mul(
	.param .u32 mul_param_0,
	.param .u64 .ptr .align 1 mul_param_1,
	.param .u64 .ptr .align 1 mul_param_2,
	.param .u64 .ptr .align 1 mul_param_3
)
{
	.local .align 8 .b8 	__local_depot1[24];
	.reg .b64 	%SP;
	.reg .b64 	%SPL;
	.reg .pred 	%p<2>;
	.reg .b32 	%r<8>;
	.reg .b64 	%rd<20>;

	mov.u64 	%SPL, __local_depot1;
	cvta.local.u64 	%SP, %SPL;
	ld.param.u32 	%r2, [mul_param_0];
	ld.param.u64 	%rd1, [mul_param_1];
	ld.param.u64 	%rd2, [mul_param_2];
	ld.param.u64 	%rd3, [mul_param_3];
	mov.u32 	%r3, %ctaid.x;
	mov.u32 	%r4, %ntid.x;
	mov.u32 	%r5, %tid.x;
	mad.lo.s32 	%r1, %r3, %r4, %r5;
	setp.ge.s32 	%p1, %r1, %r2;
	@%p1 bra 	$L__BB1_2;
	add.u64 	%rd4, %SP, 0;
	add.u64 	%rd5, %SPL, 0;
	cvta.to.global.u64 	%rd6, %rd1;
	cvta.to.global.u64 	%rd7, %rd2;
	cvta.to.global.u64 	%rd8, %rd3;
	mul.wide.s32 	%rd9, %r1, 8;
	add.s64 	%rd10, %rd6, %rd9;
	ld.global.u64 	%rd11, [%rd10];
	add.s64 	%rd12, %rd7, %rd9;
	ld.global.u64 	%rd13, [%rd12];
	mul.lo.s64 	%rd14, %rd13, %rd11;
	add.s64 	%rd15, %rd8, %rd9;
	st.global.u64 	[%rd15], %rd14;
	ld.global.u64 	%rd16, [%rd10];
	ld.global.u64 	%rd17, [%rd12];
	st.local.u64 	[%rd5], %rd16;
	st.local.u64 	[%rd5+8], %rd17;
	st.local.u64 	[%rd5+16], %rd14;
	mov.u64 	%rd18, $str$1;
	cvta.global.u64 	%rd19, %rd18;
	{ // callseq 1, 0
	.param .b64 param0;
	st.param.b64 	[param0], %rd19;
	.param .b64 param1;
	st.param.b64 	[param1], %rd4;
	.param .b32 retval0;
	call.uni (retval0), 
	vprintf, 
	(
	param0, 
	param1
	);
	ld.param.b32 	%r6, [retval0];
	} // callseq 1
$L__BB1_2:
	ret;

}
	// .globl	square
.visible .entry square(
	.param .u32 square_param_0,
	.param .u64 .ptr .align 1 square_param_1,
	.param .u64 .ptr .align 1 square_param_2
)
{
	.local .align 8 .b8 	__local_depot2[24];
	.reg .b64 	%SP;
	.reg .b64 	%SPL;
	.reg .pred 	%p<2>;
	.reg .b32 	%r<8>;
	.reg .b64 	%rd<15>;

	mov.u64 	%SPL, __local_depot2;
	cvta.local.u64 	%SP, %SPL;
	ld.param.u32 	%r2, [square_param_0];
	ld.param.u64 	%rd1, [square_param_1];
	ld.param.u64 	%rd2, [square_param_2];
	mov.u32 	%r3, %ctaid.x;
	mov.u32 	%r4, %ntid.x;
	mov.u32 	%r5, %tid.x;
	mad.lo.s32 	%r1, %r3, %r4, %r5;
	setp.ge.s32 	%p1, %r1, %r2;
	@%p1 bra 	$L__BB2_2;
	add.u64 	%rd3, %SP, 0;
	add.u64 	%rd4, %SPL, 0;
	cvta.to.global.u64 	%rd5, %rd1;
	cvta.to.global.u64 	%rd6, %rd2;
	mul.wide.s32 	%rd7, %r1, 8;
	add.s64 	%rd8, %rd5, %rd7;
	ld.global.u64 	%rd9, [%rd8];
	mul.lo.s64 	%rd10, %rd9, %rd9;
	add.s64 	%rd11, %rd6, %rd7;
	st.global.u64 	[%rd11], %rd10;
	ld.global.u64 	%rd12, [%rd8];
	st.local.u64 	[%rd4], %rd12;
	st.local.u64 	[%rd4+8], %rd12;
	st.local.u64 	[%rd4+16], %rd10;
	mov.u64 	%rd13, $str$2;
	cvta.global.u64 	%rd14, %rd13;
	{ // callseq 2, 0
	.param .b64 param0;
	st.param.b64 	[param0], %rd14;
	.param .b64 param1;
	st.param.b64 	[param1], %rd3;
	.param .b32 retval0;
	call.uni (retval0), 
	vprintf, 
	(
	param0, 
	param1
	);
	ld.param.b32 	%r6, [retval0];
	} // callseq 2
$L__BB2_2:
	ret;

}


// ===== COMPILED SASS (sm_100) =====

	.target	sm_100

	.elftype	@"ET_EXEC"


//--------------------- .note.nv.tkinfo           --------------------------
	.section	.note.nv.tkinfo,"",@"SHT_NOTE"
	.sectionflags	@"SHF_NOTE_NV_TKINFO"
	.tkinfo
        /*0018*/ 	.word	0x00000002
        /*0030*/ 	.string	""
        /*0030*/ 	.string	"ptxas"
        /*0030*/ 	.string	"Cuda compilation tools, release 13.0, V13.0.88"
        /*0030*/ 	.string	"Build cuda_13.0.r13.0/compiler.36424714_0"
        /*0030*/ 	.string	"-arch sm_100 -m 64 "



//--------------------- .note.nv.cuinfo           --------------------------
	.section	.note.nv.cuinfo,"",@"SHT_NOTE"
	.sectionflags	@"SHF_NOTE_NV_CUINFO"
        /*0018*/ 	.short	0x0002
        /*001a*/ 	.short	0x0064
        /*001c*/ 	.short	0x0082
	.zero		2


//--------------------- .nv.info                  --------------------------
	.section	.nv.info,"",@"SHT_CUDA_INFO"
	.align	4


	//----- nvinfo : EIATTR_REGCOUNT
	.align		4
        /*0000*/ 	.byte	0x04, 0x2f
        /*0002*/ 	.short	(.L_4 - .L_3)
	.align		4
.L_3:
        /*0004*/ 	.word	index@(add)
        /*0008*/ 	.word	0x00000018


	//----- nvinfo : EIATTR_FRAME_SIZE
	.align		4
.L_4:
        /*000c*/ 	.byte	0x04, 0x11
        /*000e*/ 	.short	(.L_6 - .L_5)
	.align		4
.L_5:
        /*0010*/ 	.word	index@(add)
        /*0014*/ 	.word	0x00000018


	//----- nvinfo : EIATTR_REGCOUNT
	.align		4
.L_6:
        /*0018*/ 	.byte	0x04, 0x2f
        /*001a*/ 	.short	(.L_8 - .L_7)
	.align		4
.L_7:
        /*001c*/ 	.word	index@(mul)
        /*0020*/ 	.word	0x00000018


	//----- nvinfo : EIATTR_FRAME_SIZE
	.align		4
.L_8:
        /*0024*/ 	.byte	0x04, 0x11
        /*0026*/ 	.short	(.L_10 - .L_9)
	.align		4
.L_9:
        /*0028*/ 	.word	index@(mul)
        /*002c*/ 	.word	0x00000018


	//----- nvinfo : EIATTR_REGCOUNT
	.align		4
.L_10:
        /*0030*/ 	.byte	0x04, 0x2f
        /*0032*/ 	.short	(.L_12 - .L_11)
	.align		4
.L_11:
        /*0034*/ 	.word	index@(square)
        /*0038*/ 	.word	0x00000018


	//----- nvinfo : EIATTR_FRAME_SIZE
	.align		4
.L_12:
        /*003c*/ 	.byte	0x04, 0x11
        /*003e*/ 	.short	(.L_14 - .L_13)
	.align		4
.L_13:
        /*0040*/ 	.word	index@(square)
        /*0044*/ 	.word	0x00000018


	//----- nvinfo : EIATTR_MIN_STACK_SIZE
	.align		4
.L_14:
        /*0048*/ 	.byte	0x04, 0x12
        /*004a*/ 	.short	(.L_16 - .L_15)
	.align		4
.L_15:
        /*004c*/ 	.word	index@(square)
        /*0050*/ 	.word	0x00000018


	//----- nvinfo : EIATTR_MIN_STACK_SIZE
	.align		4
.L_16:
        /*0054*/ 	.byte	0x04, 0x12
        /*0056*/ 	.short	(.L_18 - .L_17)
	.align		4
.L_17:
        /*0058*/ 	.word	index@(mul)
        /*005c*/ 	.word	0x00000018


	//----- nvinfo : EIATTR_MIN_STACK_SIZE
	.align		4
.L_18:
        /*0060*/ 	.byte	0x04, 0x12
        /*0062*/ 	.short	(.L_20 - .L_19)
	.align		4
.L_19:
        /*0064*/ 	.word	index@(add)
        /*0068*/ 	.word	0x00000018
.L_20:


//--------------------- .nv.compat                --------------------------
	.section	.nv.compat,"",@"SHT_CUDA_COMPAT_INFO"
	.align	4
        /*0000*/ 	.byte	0x02, 0x09, 0x00, 0x00, 0x02, 0x02, 0x01, 0x00, 0x02, 0x05, 0x05, 0x00, 0x03, 0x07, 0x01, 0x01
        /*0010*/ 	.byte	0x02, 0x03, 0x00, 0x00, 0x02, 0x06, 0x01, 0x00, 0x04, 0x0b, 0x08, 0x00, 0x09, 0x00, 0x00, 0x00
        /*0020*/ 	.byte	0x00, 0x00, 0x00, 0x00


//--------------------- .nv.info.square           --------------------------
	.section	.nv.info.square,"",@"SHT_CUDA_INFO"
	.sectionflags	@""
	.align	4


	//----- nvinfo : EIATTR_CUDA_API_VERSION
	.align		4
        /*0000*/ 	.byte	0x04, 0x37
        /*0002*/ 	.short	(.L_22 - .L_21)
.L_21:
        /*0004*/ 	.word	0x00000082


	//----- nvinfo : EIATTR_KPARAM_INFO
	.align		4
.L_22:
        /*0008*/ 	.byte	0x04, 0x17
        /*000a*/ 	.short	(.L_24 - .L_23)
.L_23:
        /*000c*/ 	.word	0x00000000
        /*0010*/ 	.short	0x0002
        /*0012*/ 	.short	0x0010
        /*0014*/ 	.byte	0x00, 0xf5, 0x21, 0x00


	//----- nvinfo : EIATTR_KPARAM_INFO
	.align		4
.L_24:
        /*0018*/ 	.byte	0x04, 0x17
        /*001a*/ 	.short	(.L_26 - .L_25)
.L_25:
        /*001c*/ 	.word	0x00000000
        /*0020*/ 	.short	0x0001
        /*0022*/ 	.short	0x0008
        /*0024*/ 	.byte	0x00, 0xf5, 0x21, 0x00


	//----- nvinfo : EIATTR_KPARAM_INFO
	.align		4
.L_26:
        /*0028*/ 	.byte	0x04, 0x17
        /*002a*/ 	.short	(.L_28 - .L_27)
.L_27:
        /*002c*/ 	.word	0x00000000
        /*0030*/ 	.short	0x0000
        /*0032*/ 	.short	0x0000
        /*0034*/ 	.byte	0x00, 0xf0, 0x11, 0x00


	//----- nvinfo : EIATTR_SPARSE_MMA_MASK
	.align		4
.L_28:
        /*0038*/ 	.byte	0x03, 0x50
        /*003a*/ 	.short	0x0000


	//----- nvinfo : EIATTR_MAXREG_COUNT
	.align		4
        /*003c*/ 	.byte	0x03, 0x1b
        /*003e*/ 	.short	0x00ff


	//----- nvinfo : EIATTR_EXTERNS
	.align		4
        /*0040*/ 	.byte	0x04, 0x0f
        /*0042*/ 	.short	(.L_30 - .L_29)


	//   ....[0]....
	.align		4
.L_29:
        /*0044*/ 	.word	index@(vprintf)


	//----- nvinfo : EIATTR_MERCURY_ISA_VERSION
	.align		4
.L_30:
        /*0048*/ 	.byte	0x03, 0x5f
        /*004a*/ 	.short	0x0101


	//----- nvinfo : EIATTR_VRC_CTA_INIT_COUNT
	.align		4
        /*004c*/ 	.byte	0x02, 0x4a
	.zero		1
	.zero		1


	//----- nvinfo : EIATTR_SYSCALL_OFFSETS
	.align		4
        /*0050*/ 	.byte	0x04, 0x46
        /*0052*/ 	.short	(.L_32 - .L_31)


	//   ....[0]....
.L_31:
        /*0054*/ 	.word	0x00000220


	//----- nvinfo : EIATTR_EXIT_INSTR_OFFSETS
	.align		4
.L_32:
        /*0058*/ 	.byte	0x04, 0x1c
        /*005a*/ 	.short	(.L_34 - .L_33)


	//   ....[0]....
.L_33:
        /*005c*/ 	.word	0x000000c0


	//   ....[1]....
        /*0060*/ 	.word	0x00000230


	//----- nvinfo : EIATTR_CRS_STACK_SIZE
	.align		4
.L_34:
        /*0064*/ 	.byte	0x04, 0x1e
        /*0066*/ 	.short	(.L_36 - .L_35)
.L_35:
        /*0068*/ 	.word	0x00000000


	//----- nvinfo : EIATTR_CBANK_PARAM_SIZE
	.align		4
.L_36:
        /*006c*/ 	.byte	0x03, 0x19
        /*006e*/ 	.short	0x0018


	//----- nvinfo : EIATTR_PARAM_CBANK
	.align		4
        /*0070*/ 	.byte	0x04, 0x0a
        /*0072*/ 	.short	(.L_38 - .L_37)
	.align		4
.L_37:
        /*0074*/ 	.word	index@(.nv.constant0.square)
        /*0078*/ 	.short	0x0380
        /*007a*/ 	.short	0x0018


	//----- nvinfo : EIATTR_SW_WAR
	.align		4
.L_38:
        /*007c*/ 	.byte	0x04, 0x36
        /*007e*/ 	.short	(.L_40 - .L_39)
.L_39:
        /*0080*/ 	.word	0x00000008
.L_40:


//--------------------- .nv.info.mul              --------------------------
	.section	.nv.info.mul,"",@"SHT_CUDA_INFO"
	.sectionflags	@""
	.align	4


	//----- nvinfo : EIATTR_CUDA_API_VERSION
	.align		4
        /*0000*/ 	.byte	0x04, 0x37
        /*0002*/ 	.short	(.L_42 - .L_41)
.L_41:
        /*0004*/ 	.word	0x00000082


	//----- nvinfo : EIATTR_KPARAM_INFO
	.align		4
.L_42:
        /*0008*/ 	.byte	0x04, 0x17
        /*000a*/ 	.short	(.L_44 - .L_43)
.L_43:
        /*000c*/ 	.word	0x00000000
        /*0010*/ 	.short	0x0003
        /*0012*/ 	.short	0x0018
        /*0014*/ 	.byte	0x00, 0xf5, 0x21, 0x00


	//----- nvinfo : EIATTR_KPARAM_INFO
	.align		4
.L_44:
        /*0018*/ 	.byte	0x04, 0x17
        /*001a*/ 	.short	(.L_46 - .L_45)
.L_45:
        /*001c*/ 	.word	0x00000000
        /*0020*/ 	.short	0x0002
        /*0022*/ 	.short	0x0010
        /*0024*/ 	.byte	0x00, 0xf5, 0x21, 0x00


	//----- nvinfo : EIATTR_KPARAM_INFO
	.align		4
.L_46:
        /*0028*/ 	.byte	0x04, 0x17
        /*002a*/ 	.short	(.L_48 - .L_47)
.L_47:
        /*002c*/ 	.word	0x00000000
        /*0030*/ 	.short	0x0001
        /*0032*/ 	.short	0x0008
        /*0034*/ 	.byte	0x00, 0xf5, 0x21, 0x00


	//----- nvinfo : EIATTR_KPARAM_INFO
	.align		4
.L_48:
        /*0038*/ 	.byte	0x04, 0x17
        /*003a*/ 	.short	(.L_50 - .L_49)
.L_49:
        /*003c*/ 	.word	0x00000000
        /*0040*/ 	.short	0x0000
        /*0042*/ 	.short	0x0000
        /*0044*/ 	.byte	0x00, 0xf0, 0x11, 0x00


	//----- nvinfo : EIATTR_SPARSE_MMA_MASK
	.align		4
.L_50:
        /*0048*/ 	.byte	0x03, 0x50
        /*004a*/ 	.short	0x0000


	//----- nvinfo : EIATTR_MAXREG_COUNT
	.align		4
        /*004c*/ 	.byte	0x03, 0x1b
        /*004e*/ 	.short	0x00ff


	//----- nvinfo : EIATTR_EXTERNS
	.align		4
        /*0050*/ 	.byte	0x04, 0x0f
        /*0052*/ 	.short	(.L_52 - .L_51)


	//   ....[0]....
	.align		4
.L_51:
        /*0054*/ 	.word	index@(vprintf)


	//----- nvinfo : EIATTR_MERCURY_ISA_VERSION
	.align		4
.L_52:
        /*0058*/ 	.byte	0x03, 0x5f
        /*005a*/ 	.short	0x0101


	//----- nvinfo : EIATTR_VRC_CTA_INIT_COUNT
	.align		4
        /*005c*/ 	.byte	0x02, 0x4a
	.zero		1
	.zero		1


	//----- nvinfo : EIATTR_SYSCALL_OFFSETS
	.align		4
        /*0060*/ 	.byte	0x04, 0x46
        /*0062*/ 	.short	(.L_54 - .L_53)


	//   ....[0]....
.L_53:
        /*0064*/ 	.word	0x00000270


	//----- nvinfo : EIATTR_EXIT_INSTR_OFFSETS
	.align		4
.L_54:
        /*0068*/ 	.byte	0x04, 0x1c
        /*006a*/ 	.short	(.L_56 - .L_55)


	//   ....[0]....
.L_55:
        /*006c*/ 	.word	0x000000c0


	//   ....[1]....
        /*0070*/ 	.word	0x00000280


	//----- nvinfo : EIATTR_CRS_STACK_SIZE
	.align		4
.L_56:
        /*0074*/ 	.byte	0x04, 0x1e
        /*0076*/ 	.short	(.L_58 - .L_57)
.L_57:
        /*0078*/ 	.word	0x00000000


	//----- nvinfo : EIATTR_CBANK_PARAM_SIZE
	.align		4
.L_58:
        /*007c*/ 	.byte	0x03, 0x19
        /*007e*/ 	.short	0x0020


	//----- nvinfo : EIATTR_PARAM_CBANK
	.align		4
        /*0080*/ 	.byte	0x04, 0x0a
        /*0082*/ 	.short	(.L_60 - .L_59)
	.align		4
.L_59:
        /*0084*/ 	.word	index@(.nv.constant0.mul)
        /*0088*/ 	.short	0x0380
        /*008a*/ 	.short	0x0020


	//----- nvinfo : EIATTR_SW_WAR
	.align		4
.L_60:
        /*008c*/ 	.byte	0x04, 0x36
        /*008e*/ 	.short	(.L_62 - .L_61)
.L_61:
        /*0090*/ 	.word	0x00000008
.L_62:


//--------------------- .nv.info.add              --------------------------
	.section	.nv.info.add,"",@"SHT_CUDA_INFO"
	.sectionflags	@""
	.align	4


	//----- nvinfo : EIATTR_CUDA_API_VERSION
	.align		4
        /*0000*/ 	.byte	0x04, 0x37
        /*0002*/ 	.short	(.L_64 - .L_63)
.L_63:
        /*0004*/ 	.word	0x00000082


	//----- nvinfo : EIATTR_KPARAM_INFO
	.align		4
.L_64:
        /*0008*/ 	.byte	0x04, 0x17
        /*000a*/ 	.short	(.L_66 - .L_65)
.L_65:
        /*000c*/ 	.word	0x00000000
        /*0010*/ 	.short	0x0003
        /*0012*/ 	.short	0x0018
        /*0014*/ 	.byte	0x00, 0xf5, 0x21, 0x00


	//----- nvinfo : EIATTR_KPARAM_INFO
	.align		4
.L_66:
        /*0018*/ 	.byte	0x04, 0x17
        /*001a*/ 	.short	(.L_68 - .L_67)
.L_67:
        /*001c*/ 	.word	0x00000000
        /*0020*/ 	.short	0x0002
        /*0022*/ 	.short	0x0010
        /*0024*/ 	.byte	0x00, 0xf5, 0x21, 0x00


	//----- nvinfo : EIATTR_KPARAM_INFO
	.align		4
.L_68:
        /*0028*/ 	.byte	0x04, 0x17
        /*002a*/ 	.short	(.L_70 - .L_69)
.L_69:
        /*002c*/ 	.word	0x00000000
        /*0030*/ 	.short	0x0001
        /*0032*/ 	.short	0x0008
        /*0034*/ 	.byte	0x00, 0xf5, 0x21, 0x00


	//----- nvinfo : EIATTR_KPARAM_INFO
	.align		4
.L_70:
        /*0038*/ 	.byte	0x04, 0x17
        /*003a*/ 	.short	(.L_72 - .L_71)
.L_71:
        /*003c*/ 	.word	0x00000000
        /*0040*/ 	.short	0x0000
        /*0042*/ 	.short	0x0000
        /*0044*/ 	.byte	0x00, 0xf0, 0x11, 0x00


	//----- nvinfo : EIATTR_SPARSE_MMA_MASK
	.align		4
.L_72:
        /*0048*/ 	.byte	0x03, 0x50
        /*004a*/ 	.short	0x0000


	//----- nvinfo : EIATTR_MAXREG_COUNT
	.align		4
        /*004c*/ 	.byte	0x03, 0x1b
        /*004e*/ 	.short	0x00ff


	//----- nvinfo : EIATTR_EXTERNS
	.align		4
        /*0050*/ 	.byte	0x04, 0x0f
        /*0052*/ 	.short	(.L_74 - .L_73)


	//   ....[0]....
	.align		4
.L_73:
        /*0054*/ 	.word	index@(vprintf)


	//----- nvinfo : EIATTR_MERCURY_ISA_VERSION
	.align		4
.L_74:
        /*0058*/ 	.byte	0x03, 0x5f
        /*005a*/ 	.short	0x0101


	//----- nvinfo : EIATTR_VRC_CTA_INIT_COUNT
	.align		4
        /*005c*/ 	.byte	0x02, 0x4a
	.zero		1
	.zero		1


	//----- nvinfo : EIATTR_SYSCALL_OFFSETS
	.align		4
        /*0060*/ 	.byte	0x04, 0x46
        /*0062*/ 	.short	(.L_76 - .L_75)


	//   ....[0]....
.L_75:
        /*0064*/ 	.word	0x00000240


	//----- nvinfo : EIATTR_EXIT_INSTR_OFFSETS
	.align		4
.L_76:
        /*0068*/ 	.byte	0x04, 0x1c
        /*006a*/ 	.short	(.L_78 - .L_77)


	//   ....[0]....
.L_77:
        /*006c*/ 	.word	0x000000c0


	//   ....[1]....
        /*0070*/ 	.word	0x00000250


	//----- nvinfo : EIATTR_CRS_STACK_SIZE
	.align		4
.L_78:
        /*0074*/ 	.byte	0x04, 0x1e
        /*0076*/ 	.short	(.L_80 - .L_79)
.L_79:
        /*0078*/ 	.word	0x00000000


	//----- nvinfo : EIATTR_CBANK_PARAM_SIZE
	.align		4
.L_80:
        /*007c*/ 	.byte	0x03, 0x19
        /*007e*/ 	.short	0x0020


	//----- nvinfo : EIATTR_PARAM_CBANK
	.align		4
        /*0080*/ 	.byte	0x04, 0x0a
        /*0082*/ 	.short	(.L_82 - .L_81)
	.align		4
.L_81:
        /*0084*/ 	.word	index@(.nv.constant0.add)
        /*0088*/ 	.short	0x0380
        /*008a*/ 	.short	0x0020


	//----- nvinfo : EIATTR_SW_WAR
	.align		4
.L_82:
        /*008c*/ 	.byte	0x04, 0x36
        /*008e*/ 	.short	(.L_84 - .L_83)
.L_83:
        /*0090*/ 	.word	0x00000008
.L_84:


//--------------------- .nv.callgraph             --------------------------
	.section	.nv.callgraph,"",@"SHT_CUDA_CALLGRAPH"
	.align	4
	.sectionentsize	8
	.align		4
        /*0000*/ 	.word	0x00000000
	.align		4
        /*0004*/ 	.word	0xffffffff
	.align		4
        /*0008*/ 	.word	index@(square)
	.align		4
        /*000c*/ 	.word	index@(vprintf)
	.align		4
        /*0010*/ 	.word	index@(mul)
	.align		4
        /*0014*/ 	.word	index@(vprintf)
	.align		4
        /*0018*/ 	.word	index@(add)
	.align		4
        /*001c*/ 	.word	index@(vprintf)
	.align		4
        /*0020*/ 	.word	0x00000000
	.align		4
        /*0024*/ 	.word	0xfffffffe
	.align		4
        /*0028*/ 	.word	0x00000000
	.align		4
        /*002c*/ 	.word	0xfffffffd
	.align		4
        /*0030*/ 	.word	0x00000000
	.align		4
        /*0034*/ 	.word	0xfffffffc


//--------------------- .nv.constant4             --------------------------
	.section	.nv.constant4,"a",@progbits
	.align	8
	.align		8
.nv.constant4:
        /*0000*/ 	.dword	vprintf
	.align		8
        /*0008*/ 	.dword	$str
	.align		8
        /*0010*/ 	.dword	$str$1
	.align		8
        /*0018*/ 	.dword	$str$2


//--------------------- .text.square              --------------------------
	.section	.text.square,"ax",@progbits
	.align	128
        .global         square
        .type           square,@function
        .size           square,(.L_x_6 - square)
        .other          square,@"STO_CUDA_ENTRY STV_DEFAULT"
square:
.text.square:
[----:B------:R-:W0:Y:S01]  /*0000*/  LDC R1, c[0x0][0x37c] ;  /* 0x0000df00ff017b82 */ /* 0x000e220000000800 */
[----:B------:R-:W1:Y:S01]  /*0010*/  S2R R0, SR_TID.X ;  /* 0x0000000000007919 */ /* 0x000e620000002100 */
[----:B------:R-:W2:Y:S06]  /*0020*/  LDCU UR5, c[0x0][0x2fc] ;  /* 0x00005f80ff0577ac */ /* 0x000eac0008000800 */
[----:B------:R-:W1:Y:S01]  /*0030*/  S2UR UR6, SR_CTAID.X ;  /* 0x00000000000679c3 */ /* 0x000e620000002500 */
[----:B0-----:R-:W-:Y:S01]  /*0040*/  IADD3 R1, PT, PT, R1, -0x18, RZ ;  /* 0xffffffe801017810 */ /* 0x001fe20007ffe0ff */
[----:B------:R-:W0:Y:S01]  /*0050*/  LDCU UR7, c[0x0][0x380] ;  /* 0x00007000ff0777ac */ /* 0x000e220008000800 */
[----:B------:R-:W3:Y:S05]  /*0060*/  LDCU UR4, c[0x0][0x2f8] ;  /* 0x00005f00ff0477ac */ /* 0x000eea0008000800 */
[----:B------:R-:W1:Y:S01]  /*0070*/  LDC R13, c[0x0][0x360] ;  /* 0x0000d800ff0d7b82 */ /* 0x000e620000000800 */
[----:B---3--:R-:W-:-:S04]  /*0080*/  IADD3 R6, P1, PT, R1, UR4, RZ ;  /* 0x0000000401067c10 */ /* 0x008fc8000ff3e0ff */
[----:B--2---:R-:W-:Y:S01]  /*0090*/  IADD3.X R7, PT, PT, RZ, UR5, RZ, P1, !PT ;  /* 0x00000005ff077c10 */ /* 0x004fe20008ffe4ff */
[----:B-1----:R-:W-:-:S05]  /*00a0*/  IMAD R13, R13, UR6, R0 ;  /* 0x000000060d0d7c24 */ /* 0x002fca000f8e0200 */
[----:B0-----:R-:W-:-:S13]  /*00b0*/  ISETP.GE.AND P0, PT, R13, UR7, PT ;  /* 0x000000070d007c0c */ /* 0x001fda000bf06270 */
[----:B------:R-:W-:Y:S05]  /*00c0*/  @P0 EXIT ;  /* 0x000000000000094d */ /* 0x000fea0003800000 */
[----:B------:R-:W0:Y:S01]  /*00d0*/  LDC.64 R2, c[0x0][0x388] ;  /* 0x0000e200ff027b82 */ /* 0x000e220000000a00 */
[----:B------:R-:W1:Y:S07]  /*00e0*/  LDCU.64 UR4, c[0x0][0x358] ;  /* 0x00006b00ff0477ac */ /* 0x000e6e0008000a00 */
[----:B------:R-:W2:Y:S01]  /*00f0*/  LDC.64 R10, c[0x0][0x390] ;  /* 0x0000e400ff0a7b82 */ /* 0x000ea20000000a00 */
[----:B0-----:R-:W-:-:S05]  /*0100*/  IMAD.WIDE R2, R13, 0x8, R2 ;  /* 0x000000080d027825 */ /* 0x001fca00078e0202 */
[----:B-1----:R-:W3:Y:S01]  /*0110*/  LDG.E.64 R4, desc[UR4][R2.64] ;  /* 0x0000000402047981 */ /* 0x002ee2000c1e1b00 */
[----:B--2---:R-:W-:-:S04]  /*0120*/  IMAD.WIDE R10, R13, 0x8, R10 ;  /* 0x000000080d0a7825 */ /* 0x004fc800078e020a */
[-C--:B---3--:R-:W-:Y:S02]  /*0130*/  IMAD R15, R5, R4.reuse, RZ ;  /* 0x00000004050f7224 */ /* 0x088fe400078e02ff */
[----:B------:R-:W-:-:S04]  /*0140*/  IMAD.WIDE.U32 R8, R4, R4, RZ ;  /* 0x0000000404087225 */ /* 0x000fc800078e00ff */
[----:B------:R-:W-:-:S05]  /*0150*/  IMAD R15, R4, R5, R15 ;  /* 0x00000005040f7224 */ /* 0x000fca00078e020f */
[----:B------:R-:W-:-:S05]  /*0160*/  IADD3 R9, PT, PT, R9, R15, RZ ;  /* 0x0000000f09097210 */ /* 0x000fca0007ffe0ff */
[----:B------:R0:W-:Y:S04]  /*0170*/  STG.E.64 desc[UR4][R10.64], R8 ;  /* 0x000000080a007986 */ /* 0x0001e8000c101b04 */
[----:B------:R-:W2:Y:S01]  /*0180*/  LDG.E.64 R12, desc[UR4][R2.64] ;  /* 0x00000004020c7981 */ /* 0x000ea2000c1e1b00 */
[----:B------:R-:W-:Y:S01]  /*0190*/  MOV R0, 0x0 ;  /* 0x0000000000007802 */ /* 0x000fe20000000f00 */
[----:B------:R-:W1:Y:S02]  /*01a0*/  LDCU.64 UR4, c[0x4][0x18] ;  /* 0x01000300ff0477ac */ /* 0x000e640008000a00 */
[----:B------:R0:W-:Y:S01]  /*01b0*/  STL.64 [R1+0x10], R8 ;  /* 0x0000100801007387 */ /* 0x0001e20000100a00 */
[----:B------:R0:W3:Y:S01]  /*01c0*/  LDC.64 R14, c[0x4][R0] ;  /* 0x01000000000e7b82 */ /* 0x0000e20000000a00 */
[----:B-1----:R-:W-:-:S02]  /*01d0*/  MOV R4, UR4 ;  /* 0x0000000400047c02 */ /* 0x002fc40008000f00 */
[----:B------:R-:W-:Y:S01]  /*01e0*/  MOV R5, UR5 ;  /* 0x0000000500057c02 */ /* 0x000fe20008000f00 */
[----:B--2---:R0:W-:Y:S04]  /*01f0*/  STL.64 [R1], R12 ;  /* 0x0000000c01007387 */ /* 0x0041e80000100a00 */
[----:B---3--:R0:W-:Y:S02]  /*0200*/  STL.64 [R1+0x8], R12 ;  /* 0x0000080c01007387 */ /* 0x0081e40000100a00 */
[----:B------:R-:W-:-:S07]  /*0210*/  LEPC R20, `(.L_x_0) ;  /* 0x000000001014794e */ /* 0x000fce0000000000 */
[----:B0-----:R-:W-:Y:S05]  /*0220*/  CALL.ABS.NOINC R14 ;  /* 0x000000000e007343 */ /* 0x001fea0003c00000 */
.L_x_0:
[----:B------:R-:W-:Y:S05]  /*0230*/  EXIT ;  /* 0x000000000000794d */ /* 0x000fea0003800000 */
.L_x_1:
[----:B------:R-:W-:-:S00]  /*0240*/  BRA `(.L_x_1) ;  /* 0xfffffffc00fc7947 */ /* 0x000fc0000383ffff */
[----:B------:R-:W-:-:S00]  /*0250*/  NOP ;  /* 0x0000000000007918 */ /* 0x000fc00000000000 */
        /* <DEDUP_REMOVED lines=10> */
.L_x_6:


//--------------------- .text.mul                 --------------------------
	.section	.text.mul,"ax",@progbits
	.align	128
        .global         mul
        .type           mul,@function
        .size           mul,(.L_x_7 - mul)
        .other          mul,@"STO_CUDA_ENTRY STV_DEFAULT"
mul:
.text.mul:
        /* <DEDUP_REMOVED lines=15> */
[----:B------:R-:W2:Y:S08]  /*00f0*/  LDC.64 R8, c[0x0][0x390] ;  /* 0x0000e400ff087b82 */ /* 0x000eb00000000a00 */
[----:B------:R-:W3:Y:S01]  /*0100*/  LDC.64 R12, c[0x0][0x398] ;  /* 0x0000e600ff0c7b82 */ /* 0x000ee20000000a00 */
[----:B0-----:R-:W-:-:S05]  /*0110*/  IMAD.WIDE R2, R17, 0x8, R2 ;  /* 0x0000000811027825 */ /* 0x001fca00078e0202 */
[----:B-1----:R-:W4:Y:S01]  /*0120*/  LDG.E.64 R4, desc[UR4][R2.64] ;  /* 0x0000000402047981 */ /* 0x002f22000c1e1b00 */
[----:B--2---:R-:W-:-:S05]  /*0130*/  IMAD.WIDE R8, R17, 0x8, R8 ;  /* 0x0000000811087825 */ /* 0x004fca00078e0208 */
[----:B------:R-:W4:Y:S01]  /*0140*/  LDG.E.64 R10, desc[UR4][R8.64] ;  /* 0x00000004080a7981 */ /* 0x000f22000c1e1b00 */
[----:B---3--:R-:W-:-:S04]  /*0150*/  IMAD.WIDE R12, R17, 0x8, R12 ;  /* 0x00000008110c7825 */ /* 0x008fc800078e020c */
[-C--:B----4-:R-:W-:Y:S02]  /*0160*/  IMAD R11, R11, R4.reuse, RZ ;  /* 0x000000040b0b7224 */ /* 0x090fe400078e02ff */
[----:B------:R-:W-:-:S04]  /*0170*/  IMAD.WIDE.U32 R14, R10, R4, RZ ;  /* 0x000000040a0e7225 */ /* 0x000fc800078e00ff */
[----:B------:R-:W-:Y:S01]  /*0180*/  IMAD R11, R5, R10, R11 ;  /* 0x0000000a050b7224 */ /* 0x000fe200078e020b */
[----:B------:R-:W-:-:S04]  /*0190*/  MOV R10, R14 ;  /* 0x0000000e000a7202 */ /* 0x000fc80000000f00 */
[----:B------:R-:W-:-:S05]  /*01a0*/  IADD3 R11, PT, PT, R15, R11, RZ ;  /* 0x0000000b0f0b7210 */ /* 0x000fca0007ffe0ff */
[----:B------:R0:W-:Y:S04]  /*01b0*/  STG.E.64 desc[UR4][R12.64], R10 ;  /* 0x0000000a0c007986 */ /* 0x0001e8000c101b04 */
[----:B------:R-:W2:Y:S04]  /*01c0*/  LDG.E.64 R14, desc[UR4][R2.64] ;  /* 0x00000004020e7981 */ /* 0x000ea8000c1e1b00 */
[----:B------:R-:W3:Y:S01]  /*01d0*/  LDG.E.64 R16, desc[UR4][R8.64] ;  /* 0x0000000408107981 */ /* 0x000ee2000c1e1b00 */
[----:B------:R-:W-:Y:S01]  /*01e0*/  MOV R0, 0x0 ;  /* 0x0000000000007802 */ /* 0x000fe20000000f00 */
[----:B------:R-:W1:Y:S02]  /*01f0*/  LDCU.64 UR4, c[0x4][0x10] ;  /* 0x01000200ff0477ac */ /* 0x000e640008000a00 */
[----:B------:R0:W-:Y:S01]  /*0200*/  STL.64 [R1+0x10], R10 ;  /* 0x0000100a01007387 */ /* 0x0001e20000100a00 */
[----:B------:R0:W4:Y:S01]  /*0210*/  LDC.64 R18, c[0x4][R0] ;  /* 0x0100000000127b82 */ /* 0x0001220000000a00 */
[----:B-1----:R-:W-:-:S02]  /*0220*/  MOV R4, UR4 ;  /* 0x0000000400047c02 */ /* 0x002fc40008000f00 */
[----:B------:R-:W-:Y:S01]  /*0230*/  MOV R5, UR5 ;  /* 0x0000000500057c02 */ /* 0x000fe20008000f00 */
[----:B--2---:R0:W-:Y:S04]  /*0240*/  STL.64 [R1], R14 ;  /* 0x0000000e01007387 */ /* 0x0041e80000100a00 */
[----:B---34-:R0:W-:Y:S02]  /*0250*/  STL.64 [R1+0x8], R16 ;  /* 0x0000081001007387 */ /* 0x0181e40000100a00 */
[----:B------:R-:W-:-:S07]  /*0260*/  LEPC R20, `(.L_x_2) ;  /* 0x000000001014794e */ /* 0x000fce0000000000 */
[----:B0-----:R-:W-:Y:S05]  /*0270*/  CALL.ABS.NOINC R18 ;  /* 0x0000000012007343 */ /* 0x001fea0003c00000 */
.L_x_2:
[----:B------:R-:W-:Y:S05]  /*0280*/  EXIT ;  /* 0x000000000000794d */ /* 0x000fea0003800000 */
.L_x_3:
        /* <DEDUP_REMOVED lines=15> */
.L_x_7:


//--------------------- .text.add                 --------------------------
	.section	.text.add,"ax",@progbits
	.align	128
        .global         add
        .type           add,@function
        .size           add,(.L_x_8 - add)
        .other          add,@"STO_CUDA_ENTRY STV_DEFAULT"
add:
.text.add:
[----:B------:R-:W0:Y:S01]  /*0000*/  LDC R1, c[0x0][0x37c] ;  /* 0x0000df00ff017b82 */ /* 0x000e220000000800 */
[----:B------:R-:W1:Y:S01]  /*0010*/  S2R R0, SR_TID.X ;  /* 0x0000000000007919 */ /* 0x000e620000002100 */
[----:B------:R-:W2:Y:S06]  /*0020*/  LDCU UR5, c[0x0][0x2fc] ;  /* 0x00005f80ff0577ac */ /* 0x000eac0008000800 */
[----:B------:R-:W1:Y:S01]  /*0030*/  S2UR UR6, SR_CTAID.X ;  /* 0x00000000000679c3 */ /* 0x000e620000002500 */
[----:B0-----:R-:W-:Y:S01]  /*0040*/  VIADD R1, R1, 0xffffffe8 ;  /* 0xffffffe801017836 */ /* 0x001fe20000000000 */
        /* <DEDUP_REMOVED lines=16> */
[----:B---3--:R-:W-:Y:S01]  /*0150*/  IMAD.WIDE R12, R15, 0x8, R12 ;  /* 0x000000080f0c7825 */ /* 0x008fe200078e020c */
[----:B----4-:R-:W-:-:S05]  /*0160*/  IADD3 R10, P0, PT, R4, R10, RZ ;  /* 0x0000000a040a7210 */ /* 0x010fca0007f1e0ff */
[----:B------:R-:W-:-:S05]  /*0170*/  IMAD.X R11, R5, 0x1, R11, P0 ;  /* 0x00000001050b7824 */ /* 0x000fca00000e060b */
[----:B------:R0:W-:Y:S04]  /*0180*/  STG.E.64 desc[UR4][R12.64], R10 ;  /* 0x0000000a0c007986 */ /* 0x0001e8000c101b04 */
[----:B------:R-:W2:Y:S04]  /*0190*/  LDG.E.64 R14, desc[UR4][R2.64] ;  /* 0x00000004020e7981 */ /* 0x000ea8000c1e1b00 */
[----:B------:R-:W3:Y:S01]  /*01a0*/  LDG.E.64 R16, desc[UR4][R8.64] ;  /* 0x0000000408107981 */ /* 0x000ee2000c1e1b00 */
[----:B------:R-:W-:Y:S01]  /*01b0*/  MOV R0, 0x0 ;  /* 0x0000000000007802 */ /* 0x000fe20000000f00 */
[----:B------:R-:W1:Y:S02]  /*01c0*/  LDCU.64 UR4, c[0x4][0x8] ;  /* 0x01000100ff0477ac */ /* 0x000e640008000a00 */
[----:B------:R0:W-:Y:S01]  /*01d0*/  STL.64 [R1+0x10], R10 ;  /* 0x0000100a01007387 */ /* 0x0001e20000100a00 */
[----:B------:R0:W4:Y:S01]  /*01e0*/  LDC.64 R18, c[0x4][R0] ;  /* 0x0100000000127b82 */ /* 0x0001220000000a00 */
[----:B-1----:R-:W-:Y:S01]  /*01f0*/  MOV R4, UR4 ;  /* 0x0000000400047c02 */ /* 0x002fe20008000f00 */
[----:B------:R-:W-:Y:S01]  /*0200*/  IMAD.U32 R5, RZ, RZ, UR5 ;  /* 0x00000005ff057e24 */ /* 0x000fe2000f8e00ff */
[----:B--2---:R0:W-:Y:S04]  /*0210*/  STL.64 [R1], R14 ;  /* 0x0000000e01007387 */ /* 0x0041e80000100a00 */
[----:B---34-:R0:W-:Y:S02]  /*0220*/  STL.64 [R1+0x8], R16 ;  /* 0x0000081001007387 */ /* 0x0181e40000100a00 */
[----:B------:R-:W-:-:S07]  /*0230*/  LEPC R20, `(.L_x_4) ;  /* 0x000000001014794e */ /* 0x000fce0000000000 */
[----:B0-----:R-:W-:Y:S05]  /*0240*/  CALL.ABS.NOINC R18 ;  /* 0x0000000012007343 */ /* 0x001fea0003c00000 */
.L_x_4:
[----:B------:R-:W-:Y:S05]  /*0250*/  EXIT ;  /* 0x000000000000794d */ /* 0x000fea0003800000 */
.L_x_5:
        /* <DEDUP_REMOVED lines=10> */
.L_x_8:


//--------------------- .nv.global.init           --------------------------
	.section	.nv.global.init,"aw",@progbits
.nv.global.init:
	.type		$str,@object
	.size		$str,($str$1 - $str)
$str:
        /*0000*/ 	.byte	0x43, 0x55, 0x44, 0x41, 0x20, 0x4b, 0x45, 0x52, 0x4e, 0x45, 0x4c, 0x20, 0x41, 0x44, 0x44, 0x20
        /*0010*/ 	.byte	0x25, 0x6c, 0x64, 0x20, 0x2b, 0x20, 0x25, 0x6c, 0x64, 0x20, 0x3d, 0x20, 0x25, 0x6c, 0x64, 0x20
        /*0020*/ 	.byte	0x0a, 0x00
	.type		$str$1,@object
	.size		$str$1,($str$2 - $str$1)
$str$1:
        /*0022*/ 	.byte	0x43, 0x55, 0x44, 0x41, 0x20, 0x4b, 0x45, 0x52, 0x4e, 0x45, 0x4c, 0x20, 0x4d, 0x55, 0x4c, 0x20
        /*0032*/ 	.byte	0x25, 0x6c, 0x64, 0x20, 0x2a, 0x20, 0x25, 0x6c, 0x64, 0x20, 0x3d, 0x20, 0x25, 0x6c, 0x64, 0x20
        /*0042*/ 	.byte	0x0a, 0x00
	.type		$str$2,@object
	.size		$str$2,(.L_2 - $str$2)
$str$2:
        /*0044*/ 	.byte	0x43, 0x55, 0x44, 0x41, 0x20, 0x4b, 0x45, 0x52, 0x4e, 0x45, 0x4c, 0x20, 0x73, 0x71, 0x75, 0x61
        /*0054*/ 	.byte	0x72, 0x65, 0x20, 0x25, 0x6c, 0x64, 0x20, 0x2a, 0x20, 0x25, 0x6c, 0x64, 0x20, 0x3d, 0x20, 0x25
        /*0064*/ 	.byte	0x6c, 0x64, 0x20, 0x0a, 0x00
.L_2:


//--------------------- .nv.shared.reserved.0     --------------------------
	.section	.nv.shared.reserved.0,"aw",@nobits
	.weak		__nv_reservedSMEM_offset_0_alias
	.size		__nv_reservedSMEM_offset_0_alias, 0, 64
	.other		__nv_reservedSMEM_offset_0_alias,@"STO_CUDA_RESERVED_SHARED STV_DEFAULT"
__nv_reservedSMEM_offset_0_alias:
	.zero		0
	.zero		64


//--------------------- .nv.constant0.square      --------------------------
	.section	.nv.constant0.square,"a",@progbits
	.sectionflags	@""
	.align	4
.nv.constant0.square:
	.zero		920


//--------------------- .nv.constant0.mul         --------------------------
	.section	.nv.constant0.mul,"a",@progbits
	.sectionflags	@""
	.align	4
.nv.constant0.mul:
	.zero		928


//--------------------- .nv.constant0.add         --------------------------
	.section	.nv.constant0.add,"a",@progbits
	.sectionflags	@""
	.align	4
.nv.constant0.add:
	.zero		928


//--------------------- SYMBOLS --------------------------

	.type		.nv.reservedSmem.offset0,@object
	.size		.nv.reservedSmem.offset0,0x4
	.type		vprintf,@function
